//
// Generated by NVIDIA NVVM Compiler
//
// Compiler Build ID: CL-36424714
// Cuda compilation tools, release 13.0, V13.0.88
// Based on NVVM 20.0.0
//

.version 9.0
.target sm_100
.address_size 64

	// .globl	_ZN2op4topk4cuda14init_row_stateEPmS2_S2_mmm
.global .align 1 .b8 _ZN34_INTERNAL_7b287633_4_k_cu_f28aebf64cuda3std3__45__cpo5beginE[1];
.global .align 1 .b8 _ZN34_INTERNAL_7b287633_4_k_cu_f28aebf64cuda3std3__45__cpo3endE[1];
.global .align 1 .b8 _ZN34_INTERNAL_7b287633_4_k_cu_f28aebf64cuda3std3__45__cpo6cbeginE[1];
.global .align 1 .b8 _ZN34_INTERNAL_7b287633_4_k_cu_f28aebf64cuda3std3__45__cpo4cendE[1];
.global .align 1 .b8 _ZN34_INTERNAL_7b287633_4_k_cu_f28aebf64cuda3std3__45__cpo6rbeginE[1];
.global .align 1 .b8 _ZN34_INTERNAL_7b287633_4_k_cu_f28aebf64cuda3std3__45__cpo4rendE[1];
.global .align 1 .b8 _ZN34_INTERNAL_7b287633_4_k_cu_f28aebf64cuda3std3__45__cpo7crbeginE[1];
.global .align 1 .b8 _ZN34_INTERNAL_7b287633_4_k_cu_f28aebf64cuda3std3__45__cpo5crendE[1];
.global .align 1 .b8 _ZN34_INTERNAL_7b287633_4_k_cu_f28aebf64cuda3std3__436_GLOBAL__N__7b287633_4_k_cu_f28aebf66ignoreE[1];
.global .align 1 .b8 _ZN34_INTERNAL_7b287633_4_k_cu_f28aebf64cuda3std3__419piecewise_constructE[1];
.global .align 1 .b8 _ZN34_INTERNAL_7b287633_4_k_cu_f28aebf64cuda3std3__48in_placeE[1];
.global .align 1 .b8 _ZN34_INTERNAL_7b287633_4_k_cu_f28aebf64cuda3std3__420unreachable_sentinelE[1];
.global .align 1 .b8 _ZN34_INTERNAL_7b287633_4_k_cu_f28aebf64cuda3std6ranges3__45__cpo4swapE[1];
.global .align 1 .b8 _ZN34_INTERNAL_7b287633_4_k_cu_f28aebf64cuda3std6ranges3__45__cpo9iter_moveE[1];
.global .align 1 .b8 _ZN34_INTERNAL_7b287633_4_k_cu_f28aebf64cuda3std6ranges3__45__cpo5beginE[1];
.global .align 1 .b8 _ZN34_INTERNAL_7b287633_4_k_cu_f28aebf64cuda3std6ranges3__45__cpo3endE[1];
.global .align 1 .b8 _ZN34_INTERNAL_7b287633_4_k_cu_f28aebf64cuda3std6ranges3__45__cpo6cbeginE[1];
.global .align 1 .b8 _ZN34_INTERNAL_7b287633_4_k_cu_f28aebf64cuda3std6ranges3__45__cpo4cendE[1];
.global .align 1 .b8 _ZN34_INTERNAL_7b287633_4_k_cu_f28aebf64cuda3std6ranges3__45__cpo7advanceE[1];
.global .align 1 .b8 _ZN34_INTERNAL_7b287633_4_k_cu_f28aebf64cuda3std6ranges3__45__cpo9iter_swapE[1];
.global .align 1 .b8 _ZN34_INTERNAL_7b287633_4_k_cu_f28aebf64cuda3std6ranges3__45__cpo4nextE[1];
.global .align 1 .b8 _ZN34_INTERNAL_7b287633_4_k_cu_f28aebf64cuda3std6ranges3__45__cpo4prevE[1];
.global .align 1 .b8 _ZN34_INTERNAL_7b287633_4_k_cu_f28aebf64cuda3std6ranges3__45__cpo4dataE[1];
.global .align 1 .b8 _ZN34_INTERNAL_7b287633_4_k_cu_f28aebf64cuda3std6ranges3__45__cpo5cdataE[1];
.global .align 1 .b8 _ZN34_INTERNAL_7b287633_4_k_cu_f28aebf64cuda3std6ranges3__45__cpo4sizeE[1];
.global .align 1 .b8 _ZN34_INTERNAL_7b287633_4_k_cu_f28aebf64cuda3std6ranges3__45__cpo5ssizeE[1];
.global .align 1 .b8 _ZN34_INTERNAL_7b287633_4_k_cu_f28aebf64cuda3std6ranges3__45__cpo8distanceE[1];
.global .align 1 .b8 _ZN34_INTERNAL_7b287633_4_k_cu_f28aebf66thrust24THRUST_300001_SM_1000_NS6system6detail10sequential3seqE[1];

.visible .entry _ZN2op4topk4cuda14init_row_stateEPmS2_S2_mmm(
	.param .u64 .ptr .align 1 _ZN2op4topk4cuda14init_row_stateEPmS2_S2_mmm_param_0,
	.param .u64 .ptr .align 1 _ZN2op4topk4cuda14init_row_stateEPmS2_S2_mmm_param_1,
	.param .u64 .ptr .align 1 _ZN2op4topk4cuda14init_row_stateEPmS2_S2_mmm_param_2,
	.param .u64 _ZN2op4topk4cuda14init_row_stateEPmS2_S2_mmm_param_3,
	.param .u64 _ZN2op4topk4cuda14init_row_stateEPmS2_S2_mmm_param_4,
	.param .u64 _ZN2op4topk4cuda14init_row_stateEPmS2_S2_mmm_param_5
)
{
	.reg .pred 	%p<2>;
	.reg .b32 	%r<5>;
	.reg .b64 	%rd<16>;

	ld.param.u64 	%rd2, [_ZN2op4topk4cuda14init_row_stateEPmS2_S2_mmm_param_0];
	ld.param.u64 	%rd3, [_ZN2op4topk4cuda14init_row_stateEPmS2_S2_mmm_param_1];
	ld.param.u64 	%rd4, [_ZN2op4topk4cuda14init_row_stateEPmS2_S2_mmm_param_2];
	ld.param.u64 	%rd7, [_ZN2op4topk4cuda14init_row_stateEPmS2_S2_mmm_param_3];
	ld.param.u64 	%rd5, [_ZN2op4topk4cuda14init_row_stateEPmS2_S2_mmm_param_4];
	ld.param.u64 	%rd6, [_ZN2op4topk4cuda14init_row_stateEPmS2_S2_mmm_param_5];
	mov.u32 	%r1, %ctaid.x;
	mov.u32 	%r2, %ntid.x;
	mov.u32 	%r3, %tid.x;
	mad.lo.s32 	%r4, %r1, %r2, %r3;
	cvt.u64.u32 	%rd1, %r4;
	setp.le.u64 	%p1, %rd7, %rd1;
	@%p1 bra 	$L__BB0_2;
	cvta.to.global.u64 	%rd8, %rd2;
	cvta.to.global.u64 	%rd9, %rd3;
	cvta.to.global.u64 	%rd10, %rd4;
	shl.b64 	%rd11, %rd1, 3;
	add.s64 	%rd12, %rd8, %rd11;
	st.global.u64 	[%rd12], %rd5;
	add.s64 	%rd13, %rd9, %rd11;
	st.global.u64 	[%rd13], %rd6;
	add.s64 	%rd14, %rd10, %rd11;
	mov.b64 	%rd15, 0;
	st.global.u64 	[%rd14], %rd15;
$L__BB0_2:
	ret;

}
	// .globl	_ZN2op4topk4cuda17zero_row_countersEPmS2_m
.visible .entry _ZN2op4topk4cuda17zero_row_countersEPmS2_m(
	.param .u64 .ptr .align 1 _ZN2op4topk4cuda17zero_row_countersEPmS2_m_param_0,
	.param .u64 .ptr .align 1 _ZN2op4topk4cuda17zero_row_countersEPmS2_m_param_1,
	.param .u64 _ZN2op4topk4cuda17zero_row_countersEPmS2_m_param_2
)
{
	.reg .pred 	%p<2>;
	.reg .b32 	%r<5>;
	.reg .b64 	%rd<11>;

	ld.param.u64 	%rd2, [_ZN2op4topk4cuda17zero_row_countersEPmS2_m_param_0];
	ld.param.u64 	%rd3, [_ZN2op4topk4cuda17zero_row_countersEPmS2_m_param_1];
	ld.param.u64 	%rd4, [_ZN2op4topk4cuda17zero_row_countersEPmS2_m_param_2];
	mov.u32 	%r1, %ctaid.x;
	mov.u32 	%r2, %ntid.x;
	mov.u32 	%r3, %tid.x;
	mad.lo.s32 	%r4, %r1, %r2, %r3;
	cvt.s64.s32 	%rd1, %r4;
	setp.le.u64 	%p1, %rd4, %rd1;
	@%p1 bra 	$L__BB1_2;
	cvta.to.global.u64 	%rd5, %rd2;
	cvta.to.global.u64 	%rd6, %rd3;
	shl.b64 	%rd7, %rd1, 3;
	add.s64 	%rd8, %rd5, %rd7;
	mov.b64 	%rd9, 0;
	st.global.u64 	[%rd8], %rd9;
	add.s64 	%rd10, %rd6, %rd7;
	st.global.u64 	[%rd10], %rd9;
$L__BB1_2:
	ret;

}


// ===== COMPILED SASS (sm_100) =====

	.target	sm_100

	.elftype	@"ET_EXEC"


//--------------------- .note.nv.tkinfo           --------------------------
	.section	.note.nv.tkinfo,"",@"SHT_NOTE"
	.sectionflags	@"SHF_NOTE_NV_TKINFO"
	.tkinfo
        /*0018*/ 	.word	0x00000002
        /*0030*/ 	.string	""
        /*0030*/ 	.string	"ptxas"
        /*0030*/ 	.string	"Cuda compilation tools, release 13.0, V13.0.88"
        /*0030*/ 	.string	"Build cuda_13.0.r13.0/compiler.36424714_0"
        /*0030*/ 	.string	"-arch sm_100 -m 64 "



//--------------------- .note.nv.cuinfo           --------------------------
	.section	.note.nv.cuinfo,"",@"SHT_NOTE"
	.sectionflags	@"SHF_NOTE_NV_CUINFO"
        /*0018*/ 	.short	0x0002
        /*001a*/ 	.short	0x0064
        /*001c*/ 	.short	0x0082
	.zero		2


//--------------------- .nv.info                  --------------------------
	.section	.nv.info,"",@"SHT_CUDA_INFO"
	.align	4


	//----- nvinfo : EIATTR_REGCOUNT
	.align		4
        /*0000*/ 	.byte	0x04, 0x2f
        /*0002*/ 	.short	(.L_29 - .L_28)
	.align		4
.L_28:
        /*0004*/ 	.word	index@(_ZN2op4topk4cuda14init_row_stateEPmS2_S2_mmm)
        /*0008*/ 	.word	0x0000000e


	//----- nvinfo : EIATTR_FRAME_SIZE
	.align		4
.L_29:
        /*000c*/ 	.byte	0x04, 0x11
        /*000e*/ 	.short	(.L_31 - .L_30)
	.align		4
.L_30:
        /*0010*/ 	.word	index@(_ZN2op4topk4cuda14init_row_stateEPmS2_S2_mmm)
        /*0014*/ 	.word	0x00000000


	//----- nvinfo : EIATTR_REGCOUNT
	.align		4
.L_31:
        /*0018*/ 	.byte	0x04, 0x2f
        /*001a*/ 	.short	(.L_33 - .L_32)
	.align		4
.L_32:
        /*001c*/ 	.word	index@(_ZN2op4topk4cuda17zero_row_countersEPmS2_m)
        /*0020*/ 	.word	0x00000008


	//----- nvinfo : EIATTR_FRAME_SIZE
	.align		4
.L_33:
        /*0024*/ 	.byte	0x04, 0x11
        /*0026*/ 	.short	(.L_35 - .L_34)
	.align		4
.L_34:
        /*0028*/ 	.word	index@(_ZN2op4topk4cuda17zero_row_countersEPmS2_m)
        /*002c*/ 	.word	0x00000000


	//----- nvinfo : EIATTR_MIN_STACK_SIZE
	.align		4
.L_35:
        /*0030*/ 	.byte	0x04, 0x12
        /*0032*/ 	.short	(.L_37 - .L_36)
	.align		4
.L_36:
        /*0034*/ 	.word	index@(_ZN2op4topk4cuda17zero_row_countersEPmS2_m)
        /*0038*/ 	.word	0x00000000


	//----- nvinfo : EIATTR_MIN_STACK_SIZE
	.align		4
.L_37:
        /*003c*/ 	.byte	0x04, 0x12
        /*003e*/ 	.short	(.L_39 - .L_38)
	.align		4
.L_38:
        /*0040*/ 	.word	index@(_ZN2op4topk4cuda14init_row_stateEPmS2_S2_mmm)
        /*0044*/ 	.word	0x00000000
.L_39:


//--------------------- .nv.compat                --------------------------
	.section	.nv.compat,"",@"SHT_CUDA_COMPAT_INFO"
	.align	4
        /*0000*/ 	.byte	0x02, 0x09, 0x00, 0x00, 0x02, 0x02, 0x01, 0x00, 0x02, 0x05, 0x05, 0x00, 0x03, 0x07, 0x01, 0x01
        /*0010*/ 	.byte	0x02, 0x03, 0x00, 0x00, 0x02, 0x06, 0x01, 0x00, 0x04, 0x0b, 0x08, 0x00, 0x09, 0x00, 0x00, 0x00
        /*0020*/ 	.byte	0x00, 0x00, 0x00, 0x00


//--------------------- .nv.info._ZN2op4topk4cuda17zero_row_countersEPmS2_m --------------------------
	.section	.nv.info._ZN2op4topk4cuda17zero_row_countersEPmS2_m,"",@"SHT_CUDA_INFO"
	.sectionflags	@""
	.align	4


	//----- nvinfo : EIATTR_CUDA_API_VERSION
	.align		4
        /*0000*/ 	.byte	0x04, 0x37
        /*0002*/ 	.short	(.L_41 - .L_40)
.L_40:
        /*0004*/ 	.word	0x00000082


	//----- nvinfo : EIATTR_KPARAM_INFO
	.align		4
.L_41:
        /*0008*/ 	.byte	0x04, 0x17
        /*000a*/ 	.short	(.L_43 - .L_42)
.L_42:
        /*000c*/ 	.word	0x00000000
        /*0010*/ 	.short	0x0002
        /*0012*/ 	.short	0x0010
        /*0014*/ 	.byte	0x00, 0xf0, 0x21, 0x00


	//----- nvinfo : EIATTR_KPARAM_INFO
	.align		4
.L_43:
        /*0018*/ 	.byte	0x04, 0x17
        /*001a*/ 	.short	(.L_45 - .L_44)
.L_44:
        /*001c*/ 	.word	0x00000000
        /*0020*/ 	.short	0x0001
        /*0022*/ 	.short	0x0008
        /*0024*/ 	.byte	0x00, 0xf5, 0x21, 0x00


	//----- nvinfo : EIATTR_KPARAM_INFO
	.align		4
.L_45:
        /*0028*/ 	.byte	0x04, 0x17
        /*002a*/ 	.short	(.L_47 - .L_46)
.L_46:
        /*002c*/ 	.word	0x00000000
        /*0030*/ 	.short	0x0000
        /*0032*/ 	.short	0x0000
        /*0034*/ 	.byte	0x00, 0xf5, 0x21, 0x00


	//----- nvinfo : EIATTR_SPARSE_MMA_MASK
	.align		4
.L_47:
        /*0038*/ 	.byte	0x03, 0x50
        /*003a*/ 	.short	0x0000


	//----- nvinfo : EIATTR_MAXREG_COUNT
	.align		4
        /*003c*/ 	.byte	0x03, 0x1b
        /*003e*/ 	.short	0x00ff


	//----- nvinfo : EIATTR_MERCURY_ISA_VERSION
	.align		4
        /*0040*/ 	.byte	0x03, 0x5f
        /*0042*/ 	.short	0x0101


	//----- nvinfo : EIATTR_VRC_CTA_INIT_COUNT
	.align		4
        /*0044*/ 	.byte	0x02, 0x4a
	.zero		1
	.zero		1


	//----- nvinfo : EIATTR_EXIT_INSTR_OFFSETS
	.align		4
        /*0048*/ 	.byte	0x04, 0x1c
        /*004a*/ 	.short	(.L_49 - .L_48)


	//   ....[0]....
.L_48:
        /*004c*/ 	.word	0x00000090


	//   ....[1]....
        /*0050*/ 	.word	0x00000140


	//----- nvinfo : EIATTR_CBANK_PARAM_SIZE
	.align		4
.L_49:
        /*0054*/ 	.byte	0x03, 0x19
        /*0056*/ 	.short	0x0018


	//----- nvinfo : EIATTR_PARAM_CBANK
	.align		4
        /*0058*/ 	.byte	0x04, 0x0a
        /*005a*/ 	.short	(.L_51 - .L_50)
	.align		4
.L_50:
        /*005c*/ 	.word	index@(.nv.constant0._ZN2op4topk4cuda17zero_row_countersEPmS2_m)
        /*0060*/ 	.short	0x0380
        /*0062*/ 	.short	0x0018


	//----- nvinfo : EIATTR_SW_WAR
	.align		4
.L_51:
        /*0064*/ 	.byte	0x04, 0x36
        /*0066*/ 	.short	(.L_53 - .L_52)
.L_52:
        /*0068*/ 	.word	0x00000008
.L_53:


//--------------------- .nv.info._ZN2op4topk4cuda14init_row_stateEPmS2_S2_mmm --------------------------
	.section	.nv.info._ZN2op4topk4cuda14init_row_stateEPmS2_S2_mmm,"",@"SHT_CUDA_INFO"
	.sectionflags	@""
	.align	4


	//----- nvinfo : EIATTR_CUDA_API_VERSION
	.align		4
        /*0000*/ 	.byte	0x04, 0x37
        /*0002*/ 	.short	(.L_55 - .L_54)
.L_54:
        /*0004*/ 	.word	0x00000082


	//----- nvinfo : EIATTR_KPARAM_INFO
	.align		4
.L_55:
        /*0008*/ 	.byte	0x04, 0x17
        /*000a*/ 	.short	(.L_57 - .L_56)
.L_56:
        /*000c*/ 	.word	0x00000000
        /*0010*/ 	.short	0x0005
        /*0012*/ 	.short	0x0028
        /*0014*/ 	.byte	0x00, 0xf0, 0x21, 0x00


	//----- nvinfo : EIATTR_KPARAM_INFO
	.align		4
.L_57:
        /*0018*/ 	.byte	0x04, 0x17
        /*001a*/ 	.short	(.L_59 - .L_58)
.L_58:
        /*001c*/ 	.word	0x00000000
        /*0020*/ 	.short	0x0004
        /*0022*/ 	.short	0x0020
        /*0024*/ 	.byte	0x00, 0xf0, 0x21, 0x00


	//----- nvinfo : EIATTR_KPARAM_INFO
	.align		4
.L_59:
        /*0028*/ 	.byte	0x04, 0x17
        /*002a*/ 	.short	(.L_61 - .L_60)
.L_60:
        /*002c*/ 	.word	0x00000000
        /*0030*/ 	.short	0x0003
        /*0032*/ 	.short	0x0018
        /*0034*/ 	.byte	0x00, 0xf0, 0x21, 0x00


	//----- nvinfo : EIATTR_KPARAM_INFO
	.align		4
.L_61:
        /*0038*/ 	.byte	0x04, 0x17
        /*003a*/ 	.short	(.L_63 - .L_62)
.L_62:
        /*003c*/ 	.word	0x00000000
        /*0040*/ 	.short	0x0002
        /*0042*/ 	.short	0x0010
        /*0044*/ 	.byte	0x00, 0xf5, 0x21, 0x00


	//----- nvinfo : EIATTR_KPARAM_INFO
	.align		4
.L_63:
        /*0048*/ 	.byte	0x04, 0x17
        /*004a*/ 	.short	(.L_65 - .L_64)
.L_64:
        /*004c*/ 	.word	0x00000000
        /*0050*/ 	.short	0x0001
        /*0052*/ 	.short	0x0008
        /*0054*/ 	.byte	0x00, 0xf5, 0x21, 0x00


	//----- nvinfo : EIATTR_KPARAM_INFO
	.align		4
.L_65:
        /*0058*/ 	.byte	0x04, 0x17
        /*005a*/ 	.short	(.L_67 - .L_66)
.L_66:
        /*005c*/ 	.word	0x00000000
        /*0060*/ 	.short	0x0000
        /*0062*/ 	.short	0x0000
        /*0064*/ 	.byte	0x00, 0xf5, 0x21, 0x00


	//----- nvinfo : EIATTR_SPARSE_MMA_MASK
	.align		4
.L_67:
        /*0068*/ 	.byte	0x03, 0x50
        /*006a*/ 	.short	0x0000


	//----- nvinfo : EIATTR_MAXREG_COUNT
	.align		4
        /*006c*/ 	.byte	0x03, 0x1b
        /*006e*/ 	.short	0x00ff


	//----- nvinfo : EIATTR_MERCURY_ISA_VERSION
	.align		4
        /*0070*/ 	.byte	0x03, 0x5f
        /*0072*/ 	.short	0x0101


	//----- nvinfo : EIATTR_VRC_CTA_INIT_COUNT
	.align		4
        /*0074*/ 	.byte	0x02, 0x4a
	.zero		1
	.zero		1


	//----- nvinfo : EIATTR_EXIT_INSTR_OFFSETS
	.align		4
        /*0078*/ 	.byte	0x04, 0x1c
        /*007a*/ 	.short	(.L_69 - .L_68)


	//   ....[0]....
.L_68:
        /*007c*/ 	.word	0x00000080


	//   ....[1]....
        /*0080*/ 	.word	0x00000190


	//----- nvinfo : EIATTR_CBANK_PARAM_SIZE
	.align		4
.L_69:
        /*0084*/ 	.byte	0x03, 0x19
        /*0086*/ 	.short	0x0030


	//----- nvinfo : EIATTR_PARAM_CBANK
	.align		4
        /*0088*/ 	.byte	0x04, 0x0a
        /*008a*/ 	.short	(.L_71 - .L_70)
	.align		4
.L_70:
        /*008c*/ 	.word	index@(.nv.constant0._ZN2op4topk4cuda14init_row_stateEPmS2_S2_mmm)
        /*0090*/ 	.short	0x0380
        /*0092*/ 	.short	0x0030


	//----- nvinfo : EIATTR_SW_WAR
	.align		4
.L_71:
        /*0094*/ 	.byte	0x04, 0x36
        /*0096*/ 	.short	(.L_73 - .L_72)
.L_72:
        /*0098*/ 	.word	0x00000008
.L_73:


//--------------------- .nv.callgraph             --------------------------
	.section	.nv.callgraph,"",@"SHT_CUDA_CALLGRAPH"
	.align	4
	.sectionentsize	8
	.align		4
        /*0000*/ 	.word	0x00000000
	.align		4
        /*0004*/ 	.word	0xffffffff
	.align		4
        /*0008*/ 	.word	0x00000000
	.align		4
        /*000c*/ 	.word	0xfffffffe
	.align		4
        /*0010*/ 	.word	0x00000000
	.align		4
        /*0014*/ 	.word	0xfffffffd
	.align		4
        /*0018*/ 	.word	0x00000000
	.align		4
        /*001c*/ 	.word	0xfffffffc


//--------------------- .nv.constant4             --------------------------
	.section	.nv.constant4,"a",@progbits
	.align	8
	.align		8
.nv.constant4:
        /*0000*/ 	.dword	_ZN34_INTERNAL_7b287633_4_k_cu_f28aebf64cuda3std3__45__cpo5beginE
	.align		8
        /*0008*/ 	.dword	_ZN34_INTERNAL_7b287633_4_k_cu_f28aebf64cuda3std3__45__cpo3endE
	.align		8
        /*0010*/ 	.dword	_ZN34_INTERNAL_7b287633_4_k_cu_f28aebf64cuda3std3__45__cpo6cbeginE
	.align		8
        /*0018*/ 	.dword	_ZN34_INTERNAL_7b287633_4_k_cu_f28aebf64cuda3std3__45__cpo4cendE
	.align		8
        /*0020*/ 	.dword	_ZN34_INTERNAL_7b287633_4_k_cu_f28aebf64cuda3std3__45__cpo6rbeginE
	.align		8
        /*0028*/ 	.dword	_ZN34_INTERNAL_7b287633_4_k_cu_f28aebf64cuda3std3__45__cpo4rendE
	.align		8
        /*0030*/ 	.dword	_ZN34_INTERNAL_7b287633_4_k_cu_f28aebf64cuda3std3__45__cpo7crbeginE
	.align		8
        /*0038*/ 	.dword	_ZN34_INTERNAL_7b287633_4_k_cu_f28aebf64cuda3std3__45__cpo5crendE
	.align		8
        /*0040*/ 	.dword	_ZN34_INTERNAL_7b287633_4_k_cu_f28aebf64cuda3std3__436_GLOBAL__N__7b287633_4_k_cu_f28aebf66ignoreE
	.align		8
        /*0048*/ 	.dword	_ZN34_INTERNAL_7b287633_4_k_cu_f28aebf64cuda3std3__419piecewise_constructE
	.align		8
        /*0050*/ 	.dword	_ZN34_INTERNAL_7b287633_4_k_cu_f28aebf64cuda3std3__48in_placeE
	.align		8
        /*0058*/ 	.dword	_ZN34_INTERNAL_7b287633_4_k_cu_f28aebf64cuda3std3__420unreachable_sentinelE
	.align		8
        /*0060*/ 	.dword	_ZN34_INTERNAL_7b287633_4_k_cu_f28aebf64cuda3std6ranges3__45__cpo4swapE
	.align		8
        /*0068*/ 	.dword	_ZN34_INTERNAL_7b287633_4_k_cu_f28aebf64cuda3std6ranges3__45__cpo9iter_moveE
	.align		8
        /*0070*/ 	.dword	_ZN34_INTERNAL_7b287633_4_k_cu_f28aebf64cuda3std6ranges3__45__cpo5beginE
	.align		8
        /*0078*/ 	.dword	_ZN34_INTERNAL_7b287633_4_k_cu_f28aebf64cuda3std6ranges3__45__cpo3endE
	.align		8
        /*0080*/ 	.dword	_ZN34_INTERNAL_7b287633_4_k_cu_f28aebf64cuda3std6ranges3__45__cpo6cbeginE
	.align		8
        /*0088*/ 	.dword	_ZN34_INTERNAL_7b287633_4_k_cu_f28aebf64cuda3std6ranges3__45__cpo4cendE
	.align		8
        /*0090*/ 	.dword	_ZN34_INTERNAL_7b287633_4_k_cu_f28aebf64cuda3std6ranges3__45__cpo7advanceE
	.align		8
        /*0098*/ 	.dword	_ZN34_INTERNAL_7b287633_4_k_cu_f28aebf64cuda3std6ranges3__45__cpo9iter_swapE
	.align		8
        /*00a0*/ 	.dword	_ZN34_INTERNAL_7b287633_4_k_cu_f28aebf64cuda3std6ranges3__45__cpo4nextE
	.align		8
        /*00a8*/ 	.dword	_ZN34_INTERNAL_7b287633_4_k_cu_f28aebf64cuda3std6ranges3__45__cpo4prevE
	.align		8
        /*00b0*/ 	.dword	_ZN34_INTERNAL_7b287633_4_k_cu_f28aebf64cuda3std6ranges3__45__cpo4dataE
	.align		8
        /*00b8*/ 	.dword	_ZN34_INTERNAL_7b287633_4_k_cu_f28aebf64cuda3std6ranges3__45__cpo5cdataE
	.align		8
        /*00c0*/ 	.dword	_ZN34_INTERNAL_7b287633_4_k_cu_f28aebf64cuda3std6ranges3__45__cpo4sizeE
	.align		8
        /*00c8*/ 	.dword	_ZN34_INTERNAL_7b287633_4_k_cu_f28aebf64cuda3std6ranges3__45__cpo5ssizeE
	.align		8
        /*00d0*/ 	.dword	_ZN34_INTERNAL_7b287633_4_k_cu_f28aebf64cuda3std6ranges3__45__cpo8distanceE
	.align		8
        /*00d8*/ 	.dword	_ZN34_INTERNAL_7b287633_4_k_cu_f28aebf66thrust24THRUST_300001_SM_1000_NS6system6detail10sequential3seqE


//--------------------- .text._ZN2op4topk4cuda17zero_row_countersEPmS2_m --------------------------
	.section	.text._ZN2op4topk4cuda17zero_row_countersEPmS2_m,"ax",@progbits
	.align	128
        .global         _ZN2op4topk4cuda17zero_row_countersEPmS2_m
        .type           _ZN2op4topk4cuda17zero_row_countersEPmS2_m,@function
        .size           _ZN2op4topk4cuda17zero_row_countersEPmS2_m,(.L_x_2 - _ZN2op4topk4cuda17zero_row_countersEPmS2_m)
        .other          _ZN2op4topk4cuda17zero_row_countersEPmS2_m,@"STO_CUDA_ENTRY STV_DEFAULT"
_ZN2op4topk4cuda17zero_row_countersEPmS2_m:
.text._ZN2op4topk4cuda17zero_row_countersEPmS2_m:
[----:B------:R-:W-:Y:S01]  /*0000*/  LDC R1, c[0x0][0x37c] ;  /* 0x0000df00ff017b82 */ /* 0x000fe20000000800 */
[----:B------:R-:W0:Y:S07]  /*0010*/  S2R R3, SR_TID.X ;  /* 0x0000000000037919 */ /* 0x000e2e0000002100 */
[----:B------:R-:W0:Y:S01]  /*0020*/  S2UR UR4, SR_CTAID.X ;  /* 0x00000000000479c3 */ /* 0x000e220000002500 */
[----:B------:R-:W1:Y:S07]  /*0030*/  LDCU.64 UR6, c[0x0][0x390] ;  /* 0x00007200ff0677ac */ /* 0x000e6e0008000a00 */
[----:B------:R-:W0:Y:S02]  /*0040*/  LDC R0, c[0x0][0x360] ;  /* 0x0000d800ff007b82 */ /* 0x000e240000000800 */
[----:B0-----:R-:W-:-:S05]  /*0050*/  IMAD R0, R0, UR4, R3 ;  /* 0x0000000400007c24 */ /* 0x001fca000f8e0203 */
[----:B-1----:R-:W-:Y:S02]  /*0060*/  ISETP.GE.U32.AND P0, PT, R0, UR6, PT ;  /* 0x0000000600007c0c */ /* 0x002fe4000bf06070 */
[----:B------:R-:W-:-:S04]  /*0070*/  SHF.R.S32.HI R3, RZ, 0x1f, R0 ;  /* 0x0000001fff037819 */ /* 0x000fc80000011400 */
[----:B------:R-:W-:-:S13]  /*0080*/  ISETP.GE.U32.AND.EX P0, PT, R3, UR7, PT, P0 ;  /* 0x0000000703007c0c */ /* 0x000fda000bf06100 */
[----:B------:R-:W-:Y:S05]  /*0090*/  @P0 EXIT ;  /* 0x000000000000094d */ /* 0x000fea0003800000 */
[----:B------:R-:W0:Y:S01]  /*00a0*/  LDCU.128 UR8, c[0x0][0x380] ;  /* 0x00007000ff0877ac */ /* 0x000e220008000c00 */
[C---:B------:R-:W-:Y:S01]  /*00b0*/  IMAD.SHL.U32 R2, R0.reuse, 0x8, RZ ;  /* 0x0000000800027824 */ /* 0x040fe200078e00ff */
[----:B------:R-:W-:Y:S01]  /*00c0*/  SHF.L.U64.HI R0, R0, 0x3, R3 ;  /* 0x0000000300007819 */ /* 0x000fe20000010203 */
[----:B------:R-:W1:Y:S03]  /*00d0*/  LDCU.64 UR4, c[0x0][0x358] ;  /* 0x00006b00ff0477ac */ /* 0x000e660008000a00 */
[C---:B0-----:R-:W-:Y:S02]  /*00e0*/  IADD3 R4, P0, PT, R2.reuse, UR8, RZ ;  /* 0x0000000802047c10 */ /* 0x041fe4000ff1e0ff */
[----:B------:R-:W-:Y:S02]  /*00f0*/  IADD3 R2, P1, PT, R2, UR10, RZ ;  /* 0x0000000a02027c10 */ /* 0x000fe4000ff3e0ff */
[----:B------:R-:W-:-:S02]  /*0100*/  IADD3.X R5, PT, PT, R0, UR9, RZ, P0, !PT ;  /* 0x0000000900057c10 */ /* 0x000fc400087fe4ff */
[----:B------:R-:W-:-:S03]  /*0110*/  IADD3.X R3, PT, PT, R0, UR11, RZ, P1, !PT ;  /* 0x0000000b00037c10 */ /* 0x000fc60008ffe4ff */
[----:B-1----:R-:W-:Y:S04]  /*0120*/  STG.E.64 desc[UR4][R4.64], RZ ;  /* 0x000000ff04007986 */ /* 0x002fe8000c101b04 */
[----:B------:R-:W-:Y:S01]  /*0130*/  STG.E.64 desc[UR4][R2.64], RZ ;  /* 0x000000ff02007986 */ /* 0x000fe2000c101b04 */
[----:B------:R-:W-:Y:S05]  /*0140*/  EXIT ;  /* 0x000000000000794d */ /* 0x000fea0003800000 */
.L_x_0:
[----:B------:R-:W-:-:S00]  /*0150*/  BRA `(.L_x_0) ;  /* 0xfffffffc00fc7947 */ /* 0x000fc0000383ffff */
[----:B------:R-:W-:-:S00]  /*0160*/  NOP ;  /* 0x0000000000007918 */ /* 0x000fc00000000000 */
        /* <DEDUP_REMOVED lines=9> */
.L_x_2:


//--------------------- .text._ZN2op4topk4cuda14init_row_stateEPmS2_S2_mmm --------------------------
	.section	.text._ZN2op4topk4cuda14init_row_stateEPmS2_S2_mmm,"ax",@progbits
	.align	128
        .global         _ZN2op4topk4cuda14init_row_stateEPmS2_S2_mmm
        .type           _ZN2op4topk4cuda14init_row_stateEPmS2_S2_mmm,@function
        .size           _ZN2op4topk4cuda14init_row_stateEPmS2_S2_mmm,(.L_x_3 - _ZN2op4topk4cuda14init_row_stateEPmS2_S2_mmm)
        .other          _ZN2op4topk4cuda14init_row_stateEPmS2_S2_mmm,@"STO_CUDA_ENTRY STV_DEFAULT"
_ZN2op4topk4cuda14init_row_stateEPmS2_S2_mmm:
.text._ZN2op4topk4cuda14init_row_stateEPmS2_S2_mmm:
[----:B------:R-:W-:Y:S01]  /*0000*/  LDC R1, c[0x0][0x37c] ;  /* 0x0000df00ff017b82 */ /* 0x000fe20000000800 */
[----:B------:R-:W0:Y:S07]  /*0010*/  S2R R3, SR_TID.X ;  /* 0x0000000000037919 */ /* 0x000e2e0000002100 */
[----:B------:R-:W0:Y:S01]  /*0020*/  S2UR UR4, SR_CTAID.X ;  /* 0x00000000000479c3 */ /* 0x000e220000002500 */
[----:B------:R-:W1:Y:S07]  /*0030*/  LDCU.64 UR6, c[0x0][0x398] ;  /* 0x00007300ff0677ac */ /* 0x000e6e0008000a00 */
[----:B------:R-:W0:Y:S02]  /*0040*/  LDC R0, c[0x0][0x360] ;  /* 0x0000d800ff007b82 */ /* 0x000e240000000800 */
[----:B0-----:R-:W-:-:S05]  /*0050*/  IMAD R0, R0, UR4, R3 ;  /* 0x0000000400007c24 */ /* 0x001fca000f8e0203 */
[----:B-1----:R-:W-:-:S04]  /*0060*/  ISETP.GE.U32.AND P0, PT, R0, UR6, PT ;  /* 0x0000000600007c0c */ /* 0x002fc8000bf06070 */
[----:B------:R-:W-:-:S13]  /*0070*/  ISETP.GE.U32.AND.EX P0, PT, RZ, UR7, PT, P0 ;  /* 0x00000007ff007c0c */ /* 0x000fda000bf06100 */
[----:B------:R-:W-:Y:S05]  /*0080*/  @P0 EXIT ;  /* 0x000000000000094d */ /* 0x000fea0003800000 */
[----:B------:R-:W0:Y:S01]  /*0090*/  LDCU.128 UR8, c[0x0][0x380] ;  /* 0x00007000ff0877ac */ /* 0x000e220008000c00 */
[----:B------:R-:W1:Y:S01]  /*00a0*/  LDC.64 R8, c[0x0][0x3a0] ;  /* 0x0000e800ff087b82 */ /* 0x000e620000000a00 */
[----:B------:R-:W-:Y:S01]  /*00b0*/  IMAD.SHL.U32 R6, R0, 0x8, RZ ;  /* 0x0000000800067824 */ /* 0x000fe200078e00ff */
[----:B------:R-:W-:Y:S01]  /*00c0*/  SHF.R.U32.HI R0, RZ, 0x1d, R0 ;  /* 0x0000001dff007819 */ /* 0x000fe20000011600 */
[----:B------:R-:W2:Y:S01]  /*00d0*/  LDCU.64 UR6, c[0x0][0x390] ;  /* 0x00007200ff0677ac */ /* 0x000ea20008000a00 */
[----:B------:R-:W1:Y:S04]  /*00e0*/  LDCU.64 UR4, c[0x0][0x358] ;  /* 0x00006b00ff0477ac */ /* 0x000e680008000a00 */
[----:B------:R-:W3:Y:S01]  /*00f0*/  LDC.64 R10, c[0x0][0x3a8] ;  /* 0x0000ea00ff0a7b82 */ /* 0x000ee20000000a00 */
[----:B0-----:R-:W-:-:S02]  /*0100*/  IADD3 R2, P0, PT, R6, UR8, RZ ;  /* 0x0000000806027c10 */ /* 0x001fc4000ff1e0ff */
[C---:B------:R-:W-:Y:S02]  /*0110*/  IADD3 R4, P1, PT, R6.reuse, UR10, RZ ;  /* 0x0000000a06047c10 */ /* 0x040fe4000ff3e0ff */
[----:B--2---:R-:W-:Y:S02]  /*0120*/  IADD3 R6, P2, PT, R6, UR6, RZ ;  /* 0x0000000606067c10 */ /* 0x004fe4000ff5e0ff */
[C---:B------:R-:W-:Y:S02]  /*0130*/  IADD3.X R3, PT, PT, R0.reuse, UR9, RZ, P0, !PT ;  /* 0x0000000900037c10 */ /* 0x040fe400087fe4ff */
[C---:B------:R-:W-:Y:S02]  /*0140*/  IADD3.X R5, PT, PT, R0.reuse, UR11, RZ, P1, !PT ;  /* 0x0000000b00057c10 */ /* 0x040fe40008ffe4ff */
[----:B------:R-:W-:Y:S01]  /*0150*/  IADD3.X R7, PT, PT, R0, UR7, RZ, P2, !PT ;  /* 0x0000000700077c10 */ /* 0x000fe200097fe4ff */
[----:B-1----:R-:W-:Y:S04]  /*0160*/  STG.E.64 desc[UR4][R2.64], R8 ;  /* 0x0000000802007986 */ /* 0x002fe8000c101b04 */
[----:B---3--:R-:W-:Y:S04]  /*0170*/  STG.E.64 desc[UR4][R4.64], R10 ;  /* 0x0000000a04007986 */ /* 0x008fe8000c101b04 */
[----:B------:R-:W-:Y:S01]  /*0180*/  STG.E.64 desc[UR4][R6.64], RZ ;  /* 0x000000ff06007986 */ /* 0x000fe2000c101b04 */
[----:B------:R-:W-:Y:S05]  /*0190*/  EXIT ;  /* 0x000000000000794d */ /* 0x000fea0003800000 */
.L_x_1:
        /* <DEDUP_REMOVED lines=14> */
.L_x_3:


//--------------------- .nv.shared.reserved.0     --------------------------
	.section	.nv.shared.reserved.0,"aw",@nobits
	.weak		__nv_reservedSMEM_offset_0_alias
	.size		__nv_reservedSMEM_offset_0_alias, 0, 64
	.other		__nv_reservedSMEM_offset_0_alias,@"STO_CUDA_RESERVED_SHARED STV_DEFAULT"
__nv_reservedSMEM_offset_0_alias:
	.zero		0
	.zero		64


//--------------------- .nv.global                --------------------------
	.section	.nv.global,"aw",@nobits
.nv.global:
	.type		_ZN34_INTERNAL_7b287633_4_k_cu_f28aebf64cuda3std3__48in_placeE,@object
	.size		_ZN34_INTERNAL_7b287633_4_k_cu_f28aebf64cuda3std3__48in_placeE,(_ZN34_INTERNAL_7b287633_4_k_cu_f28aebf64cuda3std6ranges3__45__cpo8distanceE - _ZN34_INTERNAL_7b287633_4_k_cu_f28aebf64cuda3std3__48in_placeE)
_ZN34_INTERNAL_7b287633_4_k_cu_f28aebf64cuda3std3__48in_placeE:
	.zero		1
	.type		_ZN34_INTERNAL_7b287633_4_k_cu_f28aebf64cuda3std6ranges3__45__cpo8distanceE,@object
	.size		_ZN34_INTERNAL_7b287633_4_k_cu_f28aebf64cuda3std6ranges3__45__cpo8distanceE,(_ZN34_INTERNAL_7b287633_4_k_cu_f28aebf64cuda3std3__45__cpo6cbeginE - _ZN34_INTERNAL_7b287633_4_k_cu_f28aebf64cuda3std6ranges3__45__cpo8distanceE)
_ZN34_INTERNAL_7b287633_4_k_cu_f28aebf64cuda3std6ranges3__45__cpo8distanceE:
	.zero		1
	.type		_ZN34_INTERNAL_7b287633_4_k_cu_f28aebf64cuda3std3__45__cpo6cbeginE,@object
	.size		_ZN34_INTERNAL_7b287633_4_k_cu_f28aebf64cuda3std3__45__cpo6cbeginE,(_ZN34_INTERNAL_7b287633_4_k_cu_f28aebf64cuda3std6ranges3__45__cpo7advanceE - _ZN34_INTERNAL_7b287633_4_k_cu_f28aebf64cuda3std3__45__cpo6cbeginE)
_ZN34_INTERNAL_7b287633_4_k_cu_f28aebf64cuda3std3__45__cpo6cbeginE:
	.zero		1
	.type		_ZN34_INTERNAL_7b287633_4_k_cu_f28aebf64cuda3std6ranges3__45__cpo7advanceE,@object
	.size		_ZN34_INTERNAL_7b287633_4_k_cu_f28aebf64cuda3std6ranges3__45__cpo7advanceE,(_ZN34_INTERNAL_7b287633_4_k_cu_f28aebf64cuda3std3__45__cpo7crbeginE - _ZN34_INTERNAL_7b287633_4_k_cu_f28aebf64cuda3std6ranges3__45__cpo7advanceE)
_ZN34_INTERNAL_7b287633_4_k_cu_f28aebf64cuda3std6ranges3__45__cpo7advanceE:
	.zero		1
	.type		_ZN34_INTERNAL_7b287633_4_k_cu_f28aebf64cuda3std3__45__cpo7crbeginE,@object
	.size		_ZN34_INTERNAL_7b287633_4_k_cu_f28aebf64cuda3std3__45__cpo7crbeginE,(_ZN34_INTERNAL_7b287633_4_k_cu_f28aebf64cuda3std6ranges3__45__cpo4dataE - _ZN34_INTERNAL_7b287633_4_k_cu_f28aebf64cuda3std3__45__cpo7crbeginE)
_ZN34_INTERNAL_7b287633_4_k_cu_f28aebf64cuda3std3__45__cpo7crbeginE:
	.zero		1
	.type		_ZN34_INTERNAL_7b287633_4_k_cu_f28aebf64cuda3std6ranges3__45__cpo4dataE,@object
	.size		_ZN34_INTERNAL_7b287633_4_k_cu_f28aebf64cuda3std6ranges3__45__cpo4dataE,(_ZN34_INTERNAL_7b287633_4_k_cu_f28aebf64cuda3std6ranges3__45__cpo5beginE - _ZN34_INTERNAL_7b287633_4_k_cu_f28aebf64cuda3std6ranges3__45__cpo4dataE)
_ZN34_INTERNAL_7b287633_4_k_cu_f28aebf64cuda3std6ranges3__45__cpo4dataE:
	.zero		1
	.type		_ZN34_INTERNAL_7b287633_4_k_cu_f28aebf64cuda3std6ranges3__45__cpo5beginE,@object
	.size		_ZN34_INTERNAL_7b287633_4_k_cu_f28aebf64cuda3std6ranges3__45__cpo5beginE,(_ZN34_INTERNAL_7b287633_4_k_cu_f28aebf64cuda3std3__436_GLOBAL__N__7b287633_4_k_cu_f28aebf66ignoreE - _ZN34_INTERNAL_7b287633_4_k_cu_f28aebf64cuda3std6ranges3__45__cpo5beginE)
_ZN34_INTERNAL_7b287633_4_k_cu_f28aebf64cuda3std6ranges3__45__cpo5beginE:
	.zero		1
	.type		_ZN34_INTERNAL_7b287633_4_k_cu_f28aebf64cuda3std3__436_GLOBAL__N__7b287633_4_k_cu_f28aebf66ignoreE,@object
	.size		_ZN34_INTERNAL_7b287633_4_k_cu_f28aebf64cuda3std3__436_GLOBAL__N__7b287633_4_k_cu_f28aebf66ignoreE,(_ZN34_INTERNAL_7b287633_4_k_cu_f28aebf64cuda3std6ranges3__45__cpo4sizeE - _ZN34_INTERNAL_7b287633_4_k_cu_f28aebf64cuda3std3__436_GLOBAL__N__7b287633_4_k_cu_f28aebf66ignoreE)
_ZN34_INTERNAL_7b287633_4_k_cu_f28aebf64cuda3std3__436_GLOBAL__N__7b287633_4_k_cu_f28aebf66ignoreE:
	.zero		1
	.type		_ZN34_INTERNAL_7b287633_4_k_cu_f28aebf64cuda3std6ranges3__45__cpo4sizeE,@object
	.size		_ZN34_INTERNAL_7b287633_4_k_cu_f28aebf64cuda3std6ranges3__45__cpo4sizeE,(_ZN34_INTERNAL_7b287633_4_k_cu_f28aebf64cuda3std3__45__cpo5beginE - _ZN34_INTERNAL_7b287633_4_k_cu_f28aebf64cuda3std6ranges3__45__cpo4sizeE)
_ZN34_INTERNAL_7b287633_4_k_cu_f28aebf64cuda3std6ranges3__45__cpo4sizeE:
	.zero		1
	.type		_ZN34_INTERNAL_7b287633_4_k_cu_f28aebf64cuda3std3__45__cpo5beginE,@object
	.size		_ZN34_INTERNAL_7b287633_4_k_cu_f28aebf64cuda3std3__45__cpo5beginE,(_ZN34_INTERNAL_7b287633_4_k_cu_f28aebf64cuda3std6ranges3__45__cpo6cbeginE - _ZN34_INTERNAL_7b287633_4_k_cu_f28aebf64cuda3std3__45__cpo5beginE)
_ZN34_INTERNAL_7b287633_4_k_cu_f28aebf64cuda3std3__45__cpo5beginE:
	.zero		1
	.type		_ZN34_INTERNAL_7b287633_4_k_cu_f28aebf64cuda3std6ranges3__45__cpo6cbeginE,@object
	.size		_ZN34_INTERNAL_7b287633_4_k_cu_f28aebf64cuda3std6ranges3__45__cpo6cbeginE,(_ZN34_INTERNAL_7b287633_4_k_cu_f28aebf64cuda3std3__45__cpo6rbeginE - _ZN34_INTERNAL_7b287633_4_k_cu_f28aebf64cuda3std6ranges3__45__cpo6cbeginE)
_ZN34_INTERNAL_7b287633_4_k_cu_f28aebf64cuda3std6ranges3__45__cpo6cbeginE:
	.zero		1
	.type		_ZN34_INTERNAL_7b287633_4_k_cu_f28aebf64cuda3std3__45__cpo6rbeginE,@object
	.size		_ZN34_INTERNAL_7b287633_4_k_cu_f28aebf64cuda3std3__45__cpo6rbeginE,(_ZN34_INTERNAL_7b287633_4_k_cu_f28aebf64cuda3std6ranges3__45__cpo4nextE - _ZN34_INTERNAL_7b287633_4_k_cu_f28aebf64cuda3std3__45__cpo6rbeginE)
_ZN34_INTERNAL_7b287633_4_k_cu_f28aebf64cuda3std3__45__cpo6rbeginE:
	.zero		1
	.type		_ZN34_INTERNAL_7b287633_4_k_cu_f28aebf64cuda3std6ranges3__45__cpo4nextE,@object
	.size		_ZN34_INTERNAL_7b287633_4_k_cu_f28aebf64cuda3std6ranges3__45__cpo4nextE,(_ZN34_INTERNAL_7b287633_4_k_cu_f28aebf64cuda3std6ranges3__45__cpo4swapE - _ZN34_INTERNAL_7b287633_4_k_cu_f28aebf64cuda3std6ranges3__45__cpo4nextE)
_ZN34_INTERNAL_7b287633_4_k_cu_f28aebf64cuda3std6ranges3__45__cpo4nextE:
	.zero		1
	.type		_ZN34_INTERNAL_7b287633_4_k_cu_f28aebf64cuda3std6ranges3__45__cpo4swapE,@object
	.size		_ZN34_INTERNAL_7b287633_4_k_cu_f28aebf64cuda3std6ranges3__45__cpo4swapE,(_ZN34_INTERNAL_7b287633_4_k_cu_f28aebf64cuda3std3__420unreachable_sentinelE - _ZN34_INTERNAL_7b287633_4_k_cu_f28aebf64cuda3std6ranges3__45__cpo4swapE)
_ZN34_INTERNAL_7b287633_4_k_cu_f28aebf64cuda3std6ranges3__45__cpo4swapE:
	.zero		1
	.type		_ZN34_INTERNAL_7b287633_4_k_cu_f28aebf64cuda3std3__420unreachable_sentinelE,@object
	.size		_ZN34_INTERNAL_7b287633_4_k_cu_f28aebf64cuda3std3__420unreachable_sentinelE,(_ZN34_INTERNAL_7b287633_4_k_cu_f28aebf66thrust24THRUST_300001_SM_1000_NS6system6detail10sequential3seqE - _ZN34_INTERNAL_7b287633_4_k_cu_f28aebf64cuda3std3__420unreachable_sentinelE)
_ZN34_INTERNAL_7b287633_4_k_cu_f28aebf64cuda3std3__420unreachable_sentinelE:
	.zero		1
	.type		_ZN34_INTERNAL_7b287633_4_k_cu_f28aebf66thrust24THRUST_300001_SM_1000_NS6system6detail10sequential3seqE,@object
	.size		_ZN34_INTERNAL_7b287633_4_k_cu_f28aebf66thrust24THRUST_300001_SM_1000_NS6system6detail10sequential3seqE,(_ZN34_INTERNAL_7b287633_4_k_cu_f28aebf64cuda3std3__45__cpo4cendE - _ZN34_INTERNAL_7b287633_4_k_cu_f28aebf66thrust24THRUST_300001_SM_1000_NS6system6detail10sequential3seqE)
_ZN34_INTERNAL_7b287633_4_k_cu_f28aebf66thrust24THRUST_300001_SM_1000_NS6system6detail10sequential3seqE:
	.zero		1
	.type		_ZN34_INTERNAL_7b287633_4_k_cu_f28aebf64cuda3std3__45__cpo4cendE,@object
	.size		_ZN34_INTERNAL_7b287633_4_k_cu_f28aebf64cuda3std3__45__cpo4cendE,(_ZN34_INTERNAL_7b287633_4_k_cu_f28aebf64cuda3std6ranges3__45__cpo9iter_swapE - _ZN34_INTERNAL_7b287633_4_k_cu_f28aebf64cuda3std3__45__cpo4cendE)
_ZN34_INTERNAL_7b287633_4_k_cu_f28aebf64cuda3std3__45__cpo4cendE:
	.zero		1
	.type		_ZN34_INTERNAL_7b287633_4_k_cu_f28aebf64cuda3std6ranges3__45__cpo9iter_swapE,@object
	.size		_ZN34_INTERNAL_7b287633_4_k_cu_f28aebf64cuda3std6ranges3__45__cpo9iter_swapE,(_ZN34_INTERNAL_7b287633_4_k_cu_f28aebf64cuda3std3__45__cpo5crendE - _ZN34_INTERNAL_7b287633_4_k_cu_f28aebf64cuda3std6ranges3__45__cpo9iter_swapE)
_ZN34_INTERNAL_7b287633_4_k_cu_f28aebf64cuda3std6ranges3__45__cpo9iter_swapE:
	.zero		1
	.type		_ZN34_INTERNAL_7b287633_4_k_cu_f28aebf64cuda3std3__45__cpo5crendE,@object
	.size		_ZN34_INTERNAL_7b287633_4_k_cu_f28aebf64cuda3std3__45__cpo5crendE,(_ZN34_INTERNAL_7b287633_4_k_cu_f28aebf64cuda3std6ranges3__45__cpo5cdataE - _ZN34_INTERNAL_7b287633_4_k_cu_f28aebf64cuda3std3__45__cpo5crendE)
_ZN34_INTERNAL_7b287633_4_k_cu_f28aebf64cuda3std3__45__cpo5crendE:
	.zero		1
	.type		_ZN34_INTERNAL_7b287633_4_k_cu_f28aebf64cuda3std6ranges3__45__cpo5cdataE,@object
	.size		_ZN34_INTERNAL_7b287633_4_k_cu_f28aebf64cuda3std6ranges3__45__cpo5cdataE,(_ZN34_INTERNAL_7b287633_4_k_cu_f28aebf64cuda3std6ranges3__45__cpo3endE - _ZN34_INTERNAL_7b287633_4_k_cu_f28aebf64cuda3std6ranges3__45__cpo5cdataE)
_ZN34_INTERNAL_7b287633_4_k_cu_f28aebf64cuda3std6ranges3__45__cpo5cdataE:
	.zero		1
	.type		_ZN34_INTERNAL_7b287633_4_k_cu_f28aebf64cuda3std6ranges3__45__cpo3endE,@object
	.size		_ZN34_INTERNAL_7b287633_4_k_cu_f28aebf64cuda3std6ranges3__45__cpo3endE,(_ZN34_INTERNAL_7b287633_4_k_cu_f28aebf64cuda3std3__419piecewise_constructE - _ZN34_INTERNAL_7b287633_4_k_cu_f28aebf64cuda3std6ranges3__45__cpo3endE)
_ZN34_INTERNAL_7b287633_4_k_cu_f28aebf64cuda3std6ranges3__45__cpo3endE:
	.zero		1
	.type		_ZN34_INTERNAL_7b287633_4_k_cu_f28aebf64cuda3std3__419piecewise_constructE,@object
	.size		_ZN34_INTERNAL_7b287633_4_k_cu_f28aebf64cuda3std3__419piecewise_constructE,(_ZN34_INTERNAL_7b287633_4_k_cu_f28aebf64cuda3std6ranges3__45__cpo5ssizeE - _ZN34_INTERNAL_7b287633_4_k_cu_f28aebf64cuda3std3__419piecewise_constructE)
_ZN34_INTERNAL_7b287633_4_k_cu_f28aebf64cuda3std3__419piecewise_constructE:
	.zero		1
	.type		_ZN34_INTERNAL_7b287633_4_k_cu_f28aebf64cuda3std6ranges3__45__cpo5ssizeE,@object
	.size		_ZN34_INTERNAL_7b287633_4_k_cu_f28aebf64cuda3std6ranges3__45__cpo5ssizeE,(_ZN34_INTERNAL_7b287633_4_k_cu_f28aebf64cuda3std3__45__cpo3endE - _ZN34_INTERNAL_7b287633_4_k_cu_f28aebf64cuda3std6ranges3__45__cpo5ssizeE)
_ZN34_INTERNAL_7b287633_4_k_cu_f28aebf64cuda3std6ranges3__45__cpo5ssizeE:
	.zero		1
	.type		_ZN34_INTERNAL_7b287633_4_k_cu_f28aebf64cuda3std3__45__cpo3endE,@object
	.size		_ZN34_INTERNAL_7b287633_4_k_cu_f28aebf64cuda3std3__45__cpo3endE,(_ZN34_INTERNAL_7b287633_4_k_cu_f28aebf64cuda3std6ranges3__45__cpo4cendE - _ZN34_INTERNAL_7b287633_4_k_cu_f28aebf64cuda3std3__45__cpo3endE)
_ZN34_INTERNAL_7b287633_4_k_cu_f28aebf64cuda3std3__45__cpo3endE:
	.zero		1
	.type		_ZN34_INTERNAL_7b287633_4_k_cu_f28aebf64cuda3std6ranges3__45__cpo4cendE,@object
	.size		_ZN34_INTERNAL_7b287633_4_k_cu_f28aebf64cuda3std6ranges3__45__cpo4cendE,(_ZN34_INTERNAL_7b287633_4_k_cu_f28aebf64cuda3std3__45__cpo4rendE - _ZN34_INTERNAL_7b287633_4_k_cu_f28aebf64cuda3std6ranges3__45__cpo4cendE)
_ZN34_INTERNAL_7b287633_4_k_cu_f28aebf64cuda3std6ranges3__45__cpo4cendE:
	.zero		1
	.type		_ZN34_INTERNAL_7b287633_4_k_cu_f28aebf64cuda3std3__45__cpo4rendE,@object
	.size		_ZN34_INTERNAL_7b287633_4_k_cu_f28aebf64cuda3std3__45__cpo4rendE,(_ZN34_INTERNAL_7b287633_4_k_cu_f28aebf64cuda3std6ranges3__45__cpo4prevE - _ZN34_INTERNAL_7b287633_4_k_cu_f28aebf64cuda3std3__45__cpo4rendE)
_ZN34_INTERNAL_7b287633_4_k_cu_f28aebf64cuda3std3__45__cpo4rendE:
	.zero		1
	.type		_ZN34_INTERNAL_7b287633_4_k_cu_f28aebf64cuda3std6ranges3__45__cpo4prevE,@object
	.size		_ZN34_INTERNAL_7b287633_4_k_cu_f28aebf64cuda3std6ranges3__45__cpo4prevE,(_ZN34_INTERNAL_7b287633_4_k_cu_f28aebf64cuda3std6ranges3__45__cpo9iter_moveE - _ZN34_INTERNAL_7b287633_4_k_cu_f28aebf64cuda3std6ranges3__45__cpo4prevE)
_ZN34_INTERNAL_7b287633_4_k_cu_f28aebf64cuda3std6ranges3__45__cpo4prevE:
	.zero		1
	.type		_ZN34_INTERNAL_7b287633_4_k_cu_f28aebf64cuda3std6ranges3__45__cpo9iter_moveE,@object
	.size		_ZN34_INTERNAL_7b287633_4_k_cu_f28aebf64cuda3std6ranges3__45__cpo9iter_moveE,(.L_13 - _ZN34_INTERNAL_7b287633_4_k_cu_f28aebf64cuda3std6ranges3__45__cpo9iter_moveE)
_ZN34_INTERNAL_7b287633_4_k_cu_f28aebf64cuda3std6ranges3__45__cpo9iter_moveE:
	.zero		1
.L_13:


//--------------------- .nv.constant0._ZN2op4topk4cuda17zero_row_countersEPmS2_m --------------------------
	.section	.nv.constant0._ZN2op4topk4cuda17zero_row_countersEPmS2_m,"a",@progbits
	.sectionflags	@""
	.align	4
.nv.constant0._ZN2op4topk4cuda17zero_row_countersEPmS2_m:
	.zero		920


//--------------------- .nv.constant0._ZN2op4topk4cuda14init_row_stateEPmS2_S2_mmm --------------------------
	.section	.nv.constant0._ZN2op4topk4cuda14init_row_stateEPmS2_S2_mmm,"a",@progbits
	.sectionflags	@""
	.align	4
.nv.constant0._ZN2op4topk4cuda14init_row_stateEPmS2_S2_mmm:
	.zero		944


//--------------------- SYMBOLS --------------------------

	.type		.nv.reservedSmem.offset0,@object
	.size		.nv.reservedSmem.offset0,0x4
